//
// Generated by NVIDIA NVVM Compiler
//
// Compiler Build ID: CL-36424714
// Cuda compilation tools, release 13.0, V13.0.88
// Based on NVVM 20.0.0
//

.version 9.0
.target sm_100
.address_size 64

	// .globl	_Z9add_arrayPiS_S_i

.visible .entry _Z9add_arrayPiS_S_i(
	.param .u64 .ptr .align 1 _Z9add_arrayPiS_S_i_param_0,
	.param .u64 .ptr .align 1 _Z9add_arrayPiS_S_i_param_1,
	.param .u64 .ptr .align 1 _Z9add_arrayPiS_S_i_param_2,
	.param .u32 _Z9add_arrayPiS_S_i_param_3
)
{
	.reg .pred 	%p<2>;
	.reg .b32 	%r<9>;
	.reg .b64 	%rd<11>;

	ld.param.u64 	%rd1, [_Z9add_arrayPiS_S_i_param_0];
	ld.param.u64 	%rd2, [_Z9add_arrayPiS_S_i_param_1];
	ld.param.u64 	%rd3, [_Z9add_arrayPiS_S_i_param_2];
	ld.param.u32 	%r2, [_Z9add_arrayPiS_S_i_param_3];
	mov.u32 	%r3, %ctaid.x;
	mov.u32 	%r4, %ntid.x;
	mov.u32 	%r5, %tid.x;
	mad.lo.s32 	%r1, %r3, %r4, %r5;
	setp.ge.s32 	%p1, %r1, %r2;
	@%p1 bra 	$L__BB0_2;
	cvta.to.global.u64 	%rd4, %rd1;
	cvta.to.global.u64 	%rd5, %rd2;
	cvta.to.global.u64 	%rd6, %rd3;
	mul.wide.s32 	%rd7, %r1, 4;
	add.s64 	%rd8, %rd4, %rd7;
	ld.global.u32 	%r6, [%rd8];
	add.s64 	%rd9, %rd5, %rd7;
	ld.global.u32 	%r7, [%rd9];
	add.s32 	%r8, %r7, %r6;
	add.s64 	%rd10, %rd6, %rd7;
	st.global.u32 	[%rd10], %r8;
$L__BB0_2:
	ret;

}


// ===== COMPILED SASS (sm_100) =====

	.target	sm_100

	.elftype	@"ET_EXEC"


//--------------------- .note.nv.tkinfo           --------------------------
	.section	.note.nv.tkinfo,"",@"SHT_NOTE"
	.sectionflags	@"SHF_NOTE_NV_TKINFO"
	.tkinfo
        /*0018*/ 	.word	0x00000002
        /*0030*/ 	.string	""
        /*0030*/ 	.string	"ptxas"
        /*0030*/ 	.string	"Cuda compilation tools, release 13.0, V13.0.88"
        /*0030*/ 	.string	"Build cuda_13.0.r13.0/compiler.36424714_0"
        /*0030*/ 	.string	"-arch sm_100 -m 64 "



//--------------------- .note.nv.cuinfo           --------------------------
	.section	.note.nv.cuinfo,"",@"SHT_NOTE"
	.sectionflags	@"SHF_NOTE_NV_CUINFO"
        /*0018*/ 	.short	0x0002
        /*001a*/ 	.short	0x0064
        /*001c*/ 	.short	0x0082
	.zero		2


//--------------------- .nv.info                  --------------------------
	.section	.nv.info,"",@"SHT_CUDA_INFO"
	.align	4


	//----- nvinfo : EIATTR_REGCOUNT
	.align		4
        /*0000*/ 	.byte	0x04, 0x2f
        /*0002*/ 	.short	(.L_1 - .L_0)
	.align		4
.L_0:
        /*0004*/ 	.word	index@(_Z9add_arrayPiS_S_i)
        /*0008*/ 	.word	0x0000000c


	//----- nvinfo : EIATTR_FRAME_SIZE
	.align		4
.L_1:
        /*000c*/ 	.byte	0x04, 0x11
        /*000e*/ 	.short	(.L_3 - .L_2)
	.align		4
.L_2:
        /*0010*/ 	.word	index@(_Z9add_arrayPiS_S_i)
        /*0014*/ 	.word	0x00000000


	//----- nvinfo : EIATTR_MIN_STACK_SIZE
	.align		4
.L_3:
        /*0018*/ 	.byte	0x04, 0x12
        /*001a*/ 	.short	(.L_5 - .L_4)
	.align		4
.L_4:
        /*001c*/ 	.word	index@(_Z9add_arrayPiS_S_i)
        /*0020*/ 	.word	0x00000000
.L_5:


//--------------------- .nv.compat                --------------------------
	.section	.nv.compat,"",@"SHT_CUDA_COMPAT_INFO"
	.align	4
        /*0000*/ 	.byte	0x02, 0x09, 0x00, 0x00, 0x02, 0x02, 0x01, 0x00, 0x02, 0x05, 0x05, 0x00, 0x03, 0x07, 0x01, 0x01
        /*0010*/ 	.byte	0x02, 0x03, 0x00, 0x00, 0x02, 0x06, 0x01, 0x00, 0x04, 0x0b, 0x08, 0x00, 0x09, 0x00, 0x00, 0x00
        /*0020*/ 	.byte	0x00, 0x00, 0x00, 0x00


//--------------------- .nv.info._Z9add_arrayPiS_S_i --------------------------
	.section	.nv.info._Z9add_arrayPiS_S_i,"",@"SHT_CUDA_INFO"
	.sectionflags	@""
	.align	4


	//----- nvinfo : EIATTR_CUDA_API_VERSION
	.align		4
        /*0000*/ 	.byte	0x04, 0x37
        /*0002*/ 	.short	(.L_7 - .L_6)
.L_6:
        /*0004*/ 	.word	0x00000082


	//----- nvinfo : EIATTR_KPARAM_INFO
	.align		4
.L_7:
        /*0008*/ 	.byte	0x04, 0x17
        /*000a*/ 	.short	(.L_9 - .L_8)
.L_8:
        /*000c*/ 	.word	0x00000000
        /*0010*/ 	.short	0x0003
        /*0012*/ 	.short	0x0018
        /*0014*/ 	.byte	0x00, 0xf0, 0x11, 0x00


	//----- nvinfo : EIATTR_KPARAM_INFO
	.align		4
.L_9:
        /*0018*/ 	.byte	0x04, 0x17
        /*001a*/ 	.short	(.L_11 - .L_10)
.L_10:
        /*001c*/ 	.word	0x00000000
        /*0020*/ 	.short	0x0002
        /*0022*/ 	.short	0x0010
        /*0024*/ 	.byte	0x00, 0xf5, 0x21, 0x00


	//----- nvinfo : EIATTR_KPARAM_INFO
	.align		4
.L_11:
        /*0028*/ 	.byte	0x04, 0x17
        /*002a*/ 	.short	(.L_13 - .L_12)
.L_12:
        /*002c*/ 	.word	0x00000000
        /*0030*/ 	.short	0x0001
        /*0032*/ 	.short	0x0008
        /*0034*/ 	.byte	0x00, 0xf5, 0x21, 0x00


	//----- nvinfo : EIATTR_KPARAM_INFO
	.align		4
.L_13:
        /*0038*/ 	.byte	0x04, 0x17
        /*003a*/ 	.short	(.L_15 - .L_14)
.L_14:
        /*003c*/ 	.word	0x00000000
        /*0040*/ 	.short	0x0000
        /*0042*/ 	.short	0x0000
        /*0044*/ 	.byte	0x00, 0xf5, 0x21, 0x00


	//----- nvinfo : EIATTR_SPARSE_MMA_MASK
	.align		4
.L_15:
        /*0048*/ 	.byte	0x03, 0x50
        /*004a*/ 	.short	0x0000


	//----- nvinfo : EIATTR_MAXREG_COUNT
	.align		4
        /*004c*/ 	.byte	0x03, 0x1b
        /*004e*/ 	.short	0x00ff


	//----- nvinfo : EIATTR_MERCURY_ISA_VERSION
	.align		4
        /*0050*/ 	.byte	0x03, 0x5f
        /*0052*/ 	.short	0x0101


	//----- nvinfo : EIATTR_VRC_CTA_INIT_COUNT
	.align		4
        /*0054*/ 	.byte	0x02, 0x4a
	.zero		1
	.zero		1


	//----- nvinfo : EIATTR_EXIT_INSTR_OFFSETS
	.align		4
        /*0058*/ 	.byte	0x04, 0x1c
        /*005a*/ 	.short	(.L_17 - .L_16)


	//   ....[0]....
.L_16:
        /*005c*/ 	.word	0x00000070


	//   ....[1]....
        /*0060*/ 	.word	0x00000130


	//----- nvinfo : EIATTR_CBANK_PARAM_SIZE
	.align		4
.L_17:
        /*0064*/ 	.byte	0x03, 0x19
        /*0066*/ 	.short	0x001c


	//----- nvinfo : EIATTR_PARAM_CBANK
	.align		4
        /*0068*/ 	.byte	0x04, 0x0a
        /*006a*/ 	.short	(.L_19 - .L_18)
	.align		4
.L_18:
        /*006c*/ 	.word	index@(.nv.constant0._Z9add_arrayPiS_S_i)
        /*0070*/ 	.short	0x0380
        /*0072*/ 	.short	0x001c


	//----- nvinfo : EIATTR_SW_WAR
	.align		4
.L_19:
        /*0074*/ 	.byte	0x04, 0x36
        /*0076*/ 	.short	(.L_21 - .L_20)
.L_20:
        /*0078*/ 	.word	0x00000008
.L_21:


//--------------------- .nv.callgraph             --------------------------
	.section	.nv.callgraph,"",@"SHT_CUDA_CALLGRAPH"
	.align	4
	.sectionentsize	8
	.align		4
        /*0000*/ 	.word	0x00000000
	.align		4
        /*0004*/ 	.word	0xffffffff
	.align		4
        /*0008*/ 	.word	0x00000000
	.align		4
        /*000c*/ 	.word	0xfffffffe
	.align		4
        /*0010*/ 	.word	0x00000000
	.align		4
        /*0014*/ 	.word	0xfffffffd
	.align		4
        /*0018*/ 	.word	0x00000000
	.align		4
        /*001c*/ 	.word	0xfffffffc


//--------------------- .text._Z9add_arrayPiS_S_i --------------------------
	.section	.text._Z9add_arrayPiS_S_i,"ax",@progbits
	.align	128
        .global         _Z9add_arrayPiS_S_i
        .type           _Z9add_arrayPiS_S_i,@function
        .size           _Z9add_arrayPiS_S_i,(.L_x_1 - _Z9add_arrayPiS_S_i)
        .other          _Z9add_arrayPiS_S_i,@"STO_CUDA_ENTRY STV_DEFAULT"
_Z9add_arrayPiS_S_i:
.text._Z9add_arrayPiS_S_i:
[----:B------:R-:W-:Y:S01]  /*0000*/  LDC R1, c[0x0][0x37c] ;  /* 0x0000df00ff017b82 */ /* 0x000fe20000000800 */
[----:B------:R-:W0:Y:S07]  /*0010*/  S2R R0, SR_TID.X ;  /* 0x0000000000007919 */ /* 0x000e2e0000002100 */
[----:B------:R-:W0:Y:S01]  /*0020*/  S2UR UR4, SR_CTAID.X ;  /* 0x00000000000479c3 */ /* 0x000e220000002500 */
[----:B------:R-:W1:Y:S07]  /*0030*/  LDCU UR5, c[0x0][0x398] ;  /* 0x00007300ff0577ac */ /* 0x000e6e0008000800 */
[----:B------:R-:W0:Y:S02]  /*0040*/  LDC R9, c[0x0][0x360] ;  /* 0x0000d800ff097b82 */ /* 0x000e240000000800 */
[----:B0-----:R-:W-:-:S05]  /*0050*/  IMAD R9, R9, UR4, R0 ;  /* 0x0000000409097c24 */ /* 0x001fca000f8e0200 */
[----:B-1----:R-:W-:-:S13]  /*0060*/  ISETP.GE.AND P0, PT, R9, UR5, PT ;  /* 0x0000000509007c0c */ /* 0x002fda000bf06270 */
[----:B------:R-:W-:Y:S05]  /*0070*/  @P0 EXIT ;  /* 0x000000000000094d */ /* 0x000fea0003800000 */
[----:B------:R-:W0:Y:S01]  /*0080*/  LDC.64 R2, c[0x0][0x380] ;  /* 0x0000e000ff027b82 */ /* 0x000e220000000a00 */
[----:B------:R-:W1:Y:S07]  /*0090*/  LDCU.64 UR4, c[0x0][0x358] ;  /* 0x00006b00ff0477ac */ /* 0x000e6e0008000a00 */
[----:B------:R-:W2:Y:S08]  /*00a0*/  LDC.64 R4, c[0x0][0x388] ;  /* 0x0000e200ff047b82 */ /* 0x000eb00000000a00 */
[----:B------:R-:W3:Y:S01]  /*00b0*/  LDC.64 R6, c[0x0][0x390] ;  /* 0x0000e400ff067b82 */ /* 0x000ee20000000a00 */
[----:B0-----:R-:W-:-:S06]  /*00c0*/  IMAD.WIDE R2, R9, 0x4, R2 ;  /* 0x0000000409027825 */ /* 0x001fcc00078e0202 */
[----:B-1----:R-:W4:Y:S01]  /*00d0*/  LDG.E R2, desc[UR4][R2.64] ;  /* 0x0000000402027981 */ /* 0x002f22000c1e1900 */
[----:B--2---:R-:W-:-:S06]  /*00e0*/  IMAD.WIDE R4, R9, 0x4, R4 ;  /* 0x0000000409047825 */ /* 0x004fcc00078e0204 */
[----:B------:R-:W4:Y:S01]  /*00f0*/  LDG.E R5, desc[UR4][R4.64] ;  /* 0x0000000404057981 */ /* 0x000f22000c1e1900 */
[----:B---3--:R-:W-:Y:S01]  /*0100*/  IMAD.WIDE R6, R9, 0x4, R6 ;  /* 0x0000000409067825 */ /* 0x008fe200078e0206 */
[----:B----4-:R-:W-:-:S05]  /*0110*/  IADD3 R9, PT, PT, R2, R5, RZ ;  /* 0x0000000502097210 */ /* 0x010fca0007ffe0ff */
[----:B------:R-:W-:Y:S01]  /*0120*/  STG.E desc[UR4][R6.64], R9 ;  /* 0x0000000906007986 */ /* 0x000fe2000c101904 */
[----:B------:R-:W-:Y:S05]  /*0130*/  EXIT ;  /* 0x000000000000794d */ /* 0x000fea0003800000 */
.L_x_0:
[----:B------:R-:W-:-:S00]  /*0140*/  BRA `(.L_x_0) ;  /* 0xfffffffc00fc7947 */ /* 0x000fc0000383ffff */
[----:B------:R-:W-:-:S00]  /*0150*/  NOP ;  /* 0x0000000000007918 */ /* 0x000fc00000000000 */
        /* <DEDUP_REMOVED lines=10> */
.L_x_1:


//--------------------- .nv.shared.reserved.0     --------------------------
	.section	.nv.shared.reserved.0,"aw",@nobits
	.weak		__nv_reservedSMEM_offset_0_alias
	.size		__nv_reservedSMEM_offset_0_alias, 0, 64
	.other		__nv_reservedSMEM_offset_0_alias,@"STO_CUDA_RESERVED_SHARED STV_DEFAULT"
__nv_reservedSMEM_offset_0_alias:
	.zero		0
	.zero		64


//--------------------- .nv.constant0._Z9add_arrayPiS_S_i --------------------------
	.section	.nv.constant0._Z9add_arrayPiS_S_i,"a",@progbits
	.sectionflags	@""
	.align	4
.nv.constant0._Z9add_arrayPiS_S_i:
	.zero		924


//--------------------- SYMBOLS --------------------------

	.type		.nv.reservedSmem.offset0,@object
	.size		.nv.reservedSmem.offset0,0x4
